	.headerflags	@"EF_CUDA_TEXMODE_UNIFIED EF_CUDA_64BIT_ADDRESS EF_CUDA_ACCELERATORS EF_CUDA_SM90 EF_CUDA_VIRTUAL_SM(EF_CUDA_SM90)"
	.elftype	@"ET_EXEC"


//--------------------- .nv.info                  --------------------------
	.section	.nv.info,"",@"SHT_CUDA_INFO"
	.align	4


	//----- nvinfo : EIATTR_REGCOUNT
	.align		4
        /*0000*/ 	.byte	0x04, 0x2f
        /*0002*/ 	.short	(.L_1 - .L_0)
	.align		4
.L_0:
        /*0004*/ 	.word	index@(triton_poi_fused_convolution_max_pool2d_with_indices_relu_11)
        /*0008*/ 	.word	0x0000000c


	//----- nvinfo : EIATTR_MIN_STACK_SIZE
	.align		4
.L_1:
        /*000c*/ 	.byte	0x04, 0x12
        /*000e*/ 	.short	(.L_3 - .L_2)
	.align		4
.L_2:
        /*0010*/ 	.word	index@(triton_poi_fused_convolution_max_pool2d_with_indices_relu_11)
        /*0014*/ 	.word	0x00000000


	//----- nvinfo : EIATTR_FRAME_SIZE
	.align		4
.L_3:
        /*0018*/ 	.byte	0x04, 0x11
        /*001a*/ 	.short	(.L_5 - .L_4)
	.align		4
.L_4:
        /*001c*/ 	.word	index@(triton_poi_fused_convolution_max_pool2d_with_indices_relu_11)
        /*0020*/ 	.word	0x00000000


	//----- nvinfo : EIATTR_MIN_STACK_SIZE
	.align		4
.L_5:
        /*0024*/ 	.byte	0x04, 0x12
        /*0026*/ 	.short	(.L_7 - .L_6)
	.align		4
.L_6:
        /*0028*/ 	.word	index@(triton_poi_fused_convolution_max_pool2d_with_indices_relu_11)
        /*002c*/ 	.word	0x00000000
.L_7:


//--------------------- .nv.info.triton_poi_fused_convolution_max_pool2d_with_indices_relu_11 --------------------------
	.section	.nv.info.triton_poi_fused_convolution_max_pool2d_with_indices_relu_11,"",@"SHT_CUDA_INFO"
	.sectionflags	@""
	.align	4


	//----- nvinfo : EIATTR_CUDA_API_VERSION
	.align		4
        /*0000*/ 	.byte	0x04, 0x37
        /*0002*/ 	.short	(.L_9 - .L_8)
.L_8:
        /*0004*/ 	.word	0x0000007c


	//----- nvinfo : EIATTR_KPARAM_INFO
	.align		4
.L_9:
        /*0008*/ 	.byte	0x04, 0x17
        /*000a*/ 	.short	(.L_11 - .L_10)
.L_10:
        /*000c*/ 	.word	0x00000000
        /*0010*/ 	.short	0x0002
        /*0012*/ 	.short	0x0010
        /*0014*/ 	.byte	0x00, 0xf0, 0x11, 0x00


	//----- nvinfo : EIATTR_KPARAM_INFO
	.align		4
.L_11:
        /*0018*/ 	.byte	0x04, 0x17
        /*001a*/ 	.short	(.L_13 - .L_12)
.L_12:
        /*001c*/ 	.word	0x00000000
        /*0020*/ 	.short	0x0001
        /*0022*/ 	.short	0x0008
        /*0024*/ 	.byte	0x00, 0xf4, 0x21, 0x00


	//----- nvinfo : EIATTR_KPARAM_INFO
	.align		4
.L_13:
        /*0028*/ 	.byte	0x04, 0x17
        /*002a*/ 	.short	(.L_15 - .L_14)
.L_14:
        /*002c*/ 	.word	0x00000000
        /*0030*/ 	.short	0x0000
        /*0032*/ 	.short	0x0000
        /*0034*/ 	.byte	0x00, 0xf4, 0x21, 0x00


	//----- nvinfo : EIATTR_SPARSE_MMA_MASK
	.align		4
.L_15:
        /*0038*/ 	.byte	0x03, 0x50
        /*003a*/ 	.short	0x0000


	//----- nvinfo : EIATTR_MAXREG_COUNT
	.align		4
        /*003c*/ 	.byte	0x03, 0x1b
        /*003e*/ 	.short	0x00ff


	//----- nvinfo : EIATTR_EXIT_INSTR_OFFSETS
	.align		4
        /*0040*/ 	.byte	0x04, 0x1c
        /*0042*/ 	.short	(.L_17 - .L_16)


	//   ....[0]....
.L_16:
        /*0044*/ 	.word	0x00000190


	//----- nvinfo : EIATTR_REQNTID
	.align		4
.L_17:
        /*0048*/ 	.byte	0x04, 0x10
        /*004a*/ 	.short	(.L_19 - .L_18)
.L_18:
        /*004c*/ 	.word	0x00000100
        /*0050*/ 	.word	0x00000001
        /*0054*/ 	.word	0x00000001


	//----- nvinfo : EIATTR_CBANK_PARAM_SIZE
	.align		4
.L_19:
        /*0058*/ 	.byte	0x03, 0x19
        /*005a*/ 	.short	0x0014


	//----- nvinfo : EIATTR_PARAM_CBANK
	.align		4
        /*005c*/ 	.byte	0x04, 0x0a
        /*005e*/ 	.short	(.L_21 - .L_20)
	.align		4
.L_20:
        /*0060*/ 	.word	index@(.nv.constant0.triton_poi_fused_convolution_max_pool2d_with_indices_relu_11)
        /*0064*/ 	.short	0x0210
        /*0066*/ 	.short	0x0014


	//----- nvinfo : EIATTR_SW_WAR
	.align		4
.L_21:
        /*0068*/ 	.byte	0x04, 0x36
        /*006a*/ 	.short	(.L_23 - .L_22)
.L_22:
        /*006c*/ 	.word	0x00000008
.L_23:


//--------------------- .nv.callgraph             --------------------------
	.section	.nv.callgraph,"",@"SHT_CUDA_CALLGRAPH"
	.align	4
	.sectionentsize	8
	.align		4
        /*0000*/ 	.word	0x00000000
	.align		4
        /*0004*/ 	.word	0xffffffff
	.align		4
        /*0008*/ 	.word	0x00000000
	.align		4
        /*000c*/ 	.word	0xfffffffe
	.align		4
        /*0010*/ 	.word	0x00000000
	.align		4
        /*0014*/ 	.word	0xfffffffd
	.align		4
        /*0018*/ 	.word	0x00000000
	.align		4
        /*001c*/ 	.word	0xfffffffc


//--------------------- .text.triton_poi_fused_convolution_max_pool2d_with_indices_relu_11 --------------------------
	.section	.text.triton_poi_fused_convolution_max_pool2d_with_indices_relu_11,"ax",@progbits
	.align	128
        .global         triton_poi_fused_convolution_max_pool2d_with_indices_relu_11
        .type           triton_poi_fused_convolution_max_pool2d_with_indices_relu_11,@function
        .size           triton_poi_fused_convolution_max_pool2d_with_indices_relu_11,(.L_x_1 - triton_poi_fused_convolution_max_pool2d_with_indices_relu_11)
        .other          triton_poi_fused_convolution_max_pool2d_with_indices_relu_11,@"STO_CUDA_ENTRY STV_DEFAULT"
triton_poi_fused_convolution_max_pool2d_with_indices_relu_11:
.text.triton_poi_fused_convolution_max_pool2d_with_indices_relu_11:
[----:B------:R-:W-:Y:S01]  /*0000*/  LDC R1, c[0x0][0x28] ;  /* 0x00000a00ff017b82 */ /* 0x000fe20000000800 */
[----:B------:R-:W1:Y:S07]  /*0010*/  S2R R0, SR_TID.X ;  /* 0x0000000000007919 */ /* 0x000e6e0000002100 */
[----:B------:R-:W2:Y:S01]  /*0020*/  LDC.64 R4, c[0x0][0x218] ;  /* 0x00008600ff047b82 */ /* 0x000ea20000000a00 */
[----:B------:R-:W-:Y:S01]  /*0030*/  ULDC.64 UR4, c[0x0][0x208] ;  /* 0x0000820000047ab9 */ /* 0x000fe20000000a00 */
[----:B------:R-:W3:Y:S06]  /*0040*/  S2R R7, SR_CTAID.X ;  /* 0x0000000000077919 */ /* 0x000eec0000002500 */
[----:B------:R-:W4:Y:S01]  /*0050*/  LDC.64 R2, c[0x0][0x210] ;  /* 0x00008400ff027b82 */ /* 0x000f220000000a00 */
[----:B-1----:R-:W-:Y:S01]  /*0060*/  IMAD.SHL.U32 R0, R0, 0x2, RZ ;  /* 0x0000000200007824 */ /* 0x002fe200078e00ff */
[----:B---3--:R-:W-:-:S04]  /*0070*/  SHF.R.S32.HI R6, RZ, 0x16, R7 ;  /* 0x00000016ff067819 */ /* 0x008fc80000011407 */
[----:B------:R-:W-:-:S05]  /*0080*/  LOP3.LUT R0, R0, 0x1fe, RZ, 0xc0, !PT ;  /* 0x000001fe00007812 */ /* 0x000fca00078ec0ff */
[----:B------:R-:W-:Y:S01]  /*0090*/  IMAD R7, R7, 0x200, R0 ;  /* 0x0000020007077824 */ /* 0x000fe200078e0200 */
[----:B------:R-:W-:-:S03]  /*00a0*/  SGXT R0, R6, 0x1 ;  /* 0x000000010600781a */ /* 0x000fc60000000200 */
[----:B----4-:R-:W-:Y:S01]  /*00b0*/  IMAD.WIDE R2, R7, 0x4, R2 ;  /* 0x0000000407027825 */ /* 0x010fe200078e0202 */
[----:B------:R-:W-:-:S04]  /*00c0*/  LEA.HI R0, R0, R7, RZ, 0x7 ;  /* 0x0000000700007211 */ /* 0x000fc800078f38ff */
[----:B------:R-:W-:-:S05]  /*00d0*/  LOP3.LUT R0, R0, 0xffffff80, RZ, 0xc0, !PT ;  /* 0xffffff8000007812 */ /* 0x000fca00078ec0ff */
[----:B------:R-:W-:Y:S02]  /*00e0*/  IMAD.IADD R9, R7, 0x1, -R0 ;  /* 0x0000000107097824 */ /* 0x000fe400078e0a00 */
[----:B------:R-:W3:Y:S02]  /*00f0*/  LDG.E.64 R6, desc[UR4][R2.64] ;  /* 0x0000000402067981 */ /* 0x000ee4000c1e1b00 */
[----:B--2---:R-:W-:-:S06]  /*0100*/  IMAD.WIDE R4, R9, 0x4, R4 ;  /* 0x0000000409047825 */ /* 0x004fcc00078e0204 */
[----:B------:R-:W3:Y:S02]  /*0110*/  LDG.E.EL.64 R4, desc[UR4][R4.64] ;  /* 0x0000000404047981 */ /* 0x000ee4000c2e1b00 */
[C---:B---3--:R-:W-:Y:S01]  /*0120*/  FSETP.GEU.AND P0, PT, R6.reuse, -R4, PT ;  /* 0x800000040600720b */ /* 0x048fe20003f0e000 */
[----:B------:R-:W-:Y:S01]  /*0130*/  FADD R6, R6, R4 ;  /* 0x0000000406067221 */ /* 0x000fe20000000000 */
[C---:B------:R-:W-:Y:S01]  /*0140*/  FADD R0, R7.reuse, R5 ;  /* 0x0000000507007221 */ /* 0x040fe20000000000 */
[----:B------:R-:W-:-:S03]  /*0150*/  FSETP.GEU.AND P1, PT, R7, -R5, PT ;  /* 0x800000050700720b */ /* 0x000fc60003f2e000 */
[----:B------:R-:W-:Y:S02]  /*0160*/  FSEL R6, R6, RZ, P0 ;  /* 0x000000ff06067208 */ /* 0x000fe40000000000 */
[----:B------:R-:W-:-:S05]  /*0170*/  FSEL R7, R0, RZ, P1 ;  /* 0x000000ff00077208 */ /* 0x000fca0000800000 */
[----:B------:R-:W-:Y:S01]  /*0180*/  STG.E.64 desc[UR4][R2.64], R6 ;  /* 0x0000000602007986 */ /* 0x000fe2000c101b04 */
[----:B------:R-:W-:Y:S05]  /*0190*/  EXIT ;  /* 0x000000000000794d */ /* 0x000fea0003800000 */
.L_x_0:
[----:B------:R-:W-:-:S00]  /*01a0*/  BRA `(.L_x_0) ;  /* 0xfffffffc00fc7947 */ /* 0x000fc0000383ffff */
[----:B------:R-:W-:-:S00]  /*01b0*/  NOP ;  /* 0x0000000000007918 */ /* 0x000fc00000000000 */
        /* <DEDUP_REMOVED lines=12> */
.L_x_1:


//--------------------- .nv.constant0.triton_poi_fused_convolution_max_pool2d_with_indices_relu_11 --------------------------
	.section	.nv.constant0.triton_poi_fused_convolution_max_pool2d_with_indices_relu_11,"a",@progbits
	.sectionflags	@""
	.align	4
.nv.constant0.triton_poi_fused_convolution_max_pool2d_with_indices_relu_11:
	.zero		548
